//
// Generated by NVIDIA NVVM Compiler
//
// Compiler Build ID: CL-36424714
// Cuda compilation tools, release 13.0, V13.0.88
// Based on NVVM 20.0.0
//

.version 9.0
.target sm_100
.address_size 64

	// .globl	_Z5saxpyifPfS_

.visible .entry _Z5saxpyifPfS_(
	.param .u32 _Z5saxpyifPfS__param_0,
	.param .f32 _Z5saxpyifPfS__param_1,
	.param .u64 .ptr .align 1 _Z5saxpyifPfS__param_2,
	.param .u64 .ptr .align 1 _Z5saxpyifPfS__param_3
)
{
	.reg .pred 	%p<2>;
	.reg .b32 	%r<4>;
	.reg .b32 	%f<2>;
	.reg .b64 	%rd<5>;

	ld.param.u32 	%r2, [_Z5saxpyifPfS__param_0];
	ld.param.f32 	%f1, [_Z5saxpyifPfS__param_1];
	ld.param.u64 	%rd1, [_Z5saxpyifPfS__param_3];
	mov.u32 	%r1, %tid.x;
	setp.gt.u32 	%p1, %r1, 15;
	@%p1 bra 	$L__BB0_2;
	cvta.to.global.u64 	%rd2, %rd1;
	add.s32 	%r3, %r2, %r1;
	mul.wide.u32 	%rd3, %r3, 4;
	add.s64 	%rd4, %rd2, %rd3;
	st.global.f32 	[%rd4], %f1;
$L__BB0_2:
	ret;

}


// ===== COMPILED SASS (sm_100) =====

	.target	sm_100

	.elftype	@"ET_EXEC"


//--------------------- .note.nv.tkinfo           --------------------------
	.section	.note.nv.tkinfo,"",@"SHT_NOTE"
	.sectionflags	@"SHF_NOTE_NV_TKINFO"
	.tkinfo
        /*0018*/ 	.word	0x00000002
        /*0030*/ 	.string	""
        /*0030*/ 	.string	"ptxas"
        /*0030*/ 	.string	"Cuda compilation tools, release 13.0, V13.0.88"
        /*0030*/ 	.string	"Build cuda_13.0.r13.0/compiler.36424714_0"
        /*0030*/ 	.string	"-arch sm_100 -m 64 "



//--------------------- .note.nv.cuinfo           --------------------------
	.section	.note.nv.cuinfo,"",@"SHT_NOTE"
	.sectionflags	@"SHF_NOTE_NV_CUINFO"
        /*0018*/ 	.short	0x0002
        /*001a*/ 	.short	0x0064
        /*001c*/ 	.short	0x0082
	.zero		2


//--------------------- .nv.info                  --------------------------
	.section	.nv.info,"",@"SHT_CUDA_INFO"
	.align	4


	//----- nvinfo : EIATTR_REGCOUNT
	.align		4
        /*0000*/ 	.byte	0x04, 0x2f
        /*0002*/ 	.short	(.L_1 - .L_0)
	.align		4
.L_0:
        /*0004*/ 	.word	index@(_Z5saxpyifPfS_)
        /*0008*/ 	.word	0x0000000a


	//----- nvinfo : EIATTR_FRAME_SIZE
	.align		4
.L_1:
        /*000c*/ 	.byte	0x04, 0x11
        /*000e*/ 	.short	(.L_3 - .L_2)
	.align		4
.L_2:
        /*0010*/ 	.word	index@(_Z5saxpyifPfS_)
        /*0014*/ 	.word	0x00000000


	//----- nvinfo : EIATTR_MIN_STACK_SIZE
	.align		4
.L_3:
        /*0018*/ 	.byte	0x04, 0x12
        /*001a*/ 	.short	(.L_5 - .L_4)
	.align		4
.L_4:
        /*001c*/ 	.word	index@(_Z5saxpyifPfS_)
        /*0020*/ 	.word	0x00000000
.L_5:


//--------------------- .nv.compat                --------------------------
	.section	.nv.compat,"",@"SHT_CUDA_COMPAT_INFO"
	.align	4
        /*0000*/ 	.byte	0x02, 0x09, 0x00, 0x00, 0x02, 0x02, 0x01, 0x00, 0x02, 0x05, 0x05, 0x00, 0x03, 0x07, 0x01, 0x01
        /*0010*/ 	.byte	0x02, 0x03, 0x00, 0x00, 0x02, 0x06, 0x01, 0x00, 0x04, 0x0b, 0x08, 0x00, 0x09, 0x00, 0x00, 0x00
        /*0020*/ 	.byte	0x00, 0x00, 0x00, 0x00


//--------------------- .nv.info._Z5saxpyifPfS_   --------------------------
	.section	.nv.info._Z5saxpyifPfS_,"",@"SHT_CUDA_INFO"
	.sectionflags	@""
	.align	4


	//----- nvinfo : EIATTR_CUDA_API_VERSION
	.align		4
        /*0000*/ 	.byte	0x04, 0x37
        /*0002*/ 	.short	(.L_7 - .L_6)
.L_6:
        /*0004*/ 	.word	0x00000082


	//----- nvinfo : EIATTR_KPARAM_INFO
	.align		4
.L_7:
        /*0008*/ 	.byte	0x04, 0x17
        /*000a*/ 	.short	(.L_9 - .L_8)
.L_8:
        /*000c*/ 	.word	0x00000000
        /*0010*/ 	.short	0x0003
        /*0012*/ 	.short	0x0010
        /*0014*/ 	.byte	0x00, 0xf5, 0x21, 0x00


	//----- nvinfo : EIATTR_KPARAM_INFO
	.align		4
.L_9:
        /*0018*/ 	.byte	0x04, 0x17
        /*001a*/ 	.short	(.L_11 - .L_10)
.L_10:
        /*001c*/ 	.word	0x00000000
        /*0020*/ 	.short	0x0002
        /*0022*/ 	.short	0x0008
        /*0024*/ 	.byte	0x00, 0xf5, 0x21, 0x00


	//----- nvinfo : EIATTR_KPARAM_INFO
	.align		4
.L_11:
        /*0028*/ 	.byte	0x04, 0x17
        /*002a*/ 	.short	(.L_13 - .L_12)
.L_12:
        /*002c*/ 	.word	0x00000000
        /*0030*/ 	.short	0x0001
        /*0032*/ 	.short	0x0004
        /*0034*/ 	.byte	0x00, 0xf0, 0x11, 0x00


	//----- nvinfo : EIATTR_KPARAM_INFO
	.align		4
.L_13:
        /*0038*/ 	.byte	0x04, 0x17
        /*003a*/ 	.short	(.L_15 - .L_14)
.L_14:
        /*003c*/ 	.word	0x00000000
        /*0040*/ 	.short	0x0000
        /*0042*/ 	.short	0x0000
        /*0044*/ 	.byte	0x00, 0xf0, 0x11, 0x00


	//----- nvinfo : EIATTR_SPARSE_MMA_MASK
	.align		4
.L_15:
        /*0048*/ 	.byte	0x03, 0x50
        /*004a*/ 	.short	0x0000


	//----- nvinfo : EIATTR_MAXREG_COUNT
	.align		4
        /*004c*/ 	.byte	0x03, 0x1b
        /*004e*/ 	.short	0x00ff


	//----- nvinfo : EIATTR_MERCURY_ISA_VERSION
	.align		4
        /*0050*/ 	.byte	0x03, 0x5f
        /*0052*/ 	.short	0x0101


	//----- nvinfo : EIATTR_VRC_CTA_INIT_COUNT
	.align		4
        /*0054*/ 	.byte	0x02, 0x4a
	.zero		1
	.zero		1


	//----- nvinfo : EIATTR_EXIT_INSTR_OFFSETS
	.align		4
        /*0058*/ 	.byte	0x04, 0x1c
        /*005a*/ 	.short	(.L_17 - .L_16)


	//   ....[0]....
.L_16:
        /*005c*/ 	.word	0x00000030


	//   ....[1]....
        /*0060*/ 	.word	0x000000a0


	//----- nvinfo : EIATTR_CBANK_PARAM_SIZE
	.align		4
.L_17:
        /*0064*/ 	.byte	0x03, 0x19
        /*0066*/ 	.short	0x0018


	//----- nvinfo : EIATTR_PARAM_CBANK
	.align		4
        /*0068*/ 	.byte	0x04, 0x0a
        /*006a*/ 	.short	(.L_19 - .L_18)
	.align		4
.L_18:
        /*006c*/ 	.word	index@(.nv.constant0._Z5saxpyifPfS_)
        /*0070*/ 	.short	0x0380
        /*0072*/ 	.short	0x0018


	//----- nvinfo : EIATTR_SW_WAR
	.align		4
.L_19:
        /*0074*/ 	.byte	0x04, 0x36
        /*0076*/ 	.short	(.L_21 - .L_20)
.L_20:
        /*0078*/ 	.word	0x00000008
.L_21:


//--------------------- .nv.callgraph             --------------------------
	.section	.nv.callgraph,"",@"SHT_CUDA_CALLGRAPH"
	.align	4
	.sectionentsize	8
	.align		4
        /*0000*/ 	.word	0x00000000
	.align		4
        /*0004*/ 	.word	0xffffffff
	.align		4
        /*0008*/ 	.word	0x00000000
	.align		4
        /*000c*/ 	.word	0xfffffffe
	.align		4
        /*0010*/ 	.word	0x00000000
	.align		4
        /*0014*/ 	.word	0xfffffffd
	.align		4
        /*0018*/ 	.word	0x00000000
	.align		4
        /*001c*/ 	.word	0xfffffffc


//--------------------- .text._Z5saxpyifPfS_      --------------------------
	.section	.text._Z5saxpyifPfS_,"ax",@progbits
	.align	128
        .global         _Z5saxpyifPfS_
        .type           _Z5saxpyifPfS_,@function
        .size           _Z5saxpyifPfS_,(.L_x_1 - _Z5saxpyifPfS_)
        .other          _Z5saxpyifPfS_,@"STO_CUDA_ENTRY STV_DEFAULT"
_Z5saxpyifPfS_:
.text._Z5saxpyifPfS_:
[----:B------:R-:W-:Y:S01]  /*0000*/  LDC R1, c[0x0][0x37c] ;  /* 0x0000df00ff017b82 */ /* 0x000fe20000000800 */
[----:B------:R-:W0:Y:S02]  /*0010*/  S2R R5, SR_TID.X ;  /* 0x0000000000057919 */ /* 0x000e240000002100 */
[----:B0-----:R-:W-:-:S13]  /*0020*/  ISETP.GT.U32.AND P0, PT, R5, 0xf, PT ;  /* 0x0000000f0500780c */ /* 0x001fda0003f04070 */
[----:B------:R-:W-:Y:S05]  /*0030*/  @P0 EXIT ;  /* 0x000000000000094d */ /* 0x000fea0003800000 */
[----:B------:R-:W0:Y:S01]  /*0040*/  LDC.64 R6, c[0x0][0x380] ;  /* 0x0000e000ff067b82 */ /* 0x000e220000000a00 */
[----:B------:R-:W1:Y:S07]  /*0050*/  LDCU.64 UR4, c[0x0][0x358] ;  /* 0x00006b00ff0477ac */ /* 0x000e6e0008000a00 */
[----:B------:R-:W2:Y:S01]  /*0060*/  LDC.64 R2, c[0x0][0x390] ;  /* 0x0000e400ff027b82 */ /* 0x000ea20000000a00 */
[----:B0-----:R-:W-:-:S05]  /*0070*/  IADD3 R5, PT, PT, R5, R6, RZ ;  /* 0x0000000605057210 */ /* 0x001fca0007ffe0ff */
[----:B--2---:R-:W-:-:S05]  /*0080*/  IMAD.WIDE.U32 R2, R5, 0x4, R2 ;  /* 0x0000000405027825 */ /* 0x004fca00078e0002 */
[----:B-1----:R-:W-:Y:S01]  /*0090*/  STG.E desc[UR4][R2.64], R7 ;  /* 0x0000000702007986 */ /* 0x002fe2000c101904 */
[----:B------:R-:W-:Y:S05]  /*00a0*/  EXIT ;  /* 0x000000000000794d */ /* 0x000fea0003800000 */
.L_x_0:
[----:B------:R-:W-:-:S00]  /*00b0*/  BRA `(.L_x_0) ;  /* 0xfffffffc00fc7947 */ /* 0x000fc0000383ffff */
[----:B------:R-:W-:-:S00]  /*00c0*/  NOP ;  /* 0x0000000000007918 */ /* 0x000fc00000000000 */
        /* <DEDUP_REMOVED lines=11> */
.L_x_1:


//--------------------- .nv.shared.reserved.0     --------------------------
	.section	.nv.shared.reserved.0,"aw",@nobits
	.weak		__nv_reservedSMEM_offset_0_alias
	.size		__nv_reservedSMEM_offset_0_alias, 0, 64
	.other		__nv_reservedSMEM_offset_0_alias,@"STO_CUDA_RESERVED_SHARED STV_DEFAULT"
__nv_reservedSMEM_offset_0_alias:
	.zero		0
	.zero		64


//--------------------- .nv.constant0._Z5saxpyifPfS_ --------------------------
	.section	.nv.constant0._Z5saxpyifPfS_,"a",@progbits
	.sectionflags	@""
	.align	4
.nv.constant0._Z5saxpyifPfS_:
	.zero		920


//--------------------- SYMBOLS --------------------------

	.type		.nv.reservedSmem.offset0,@object
	.size		.nv.reservedSmem.offset0,0x4
